	.headerflags	@"EF_CUDA_TEXMODE_UNIFIED EF_CUDA_64BIT_ADDRESS EF_CUDA_ACCELERATORS EF_CUDA_SM90 EF_CUDA_VIRTUAL_SM(EF_CUDA_SM90)"
	.elftype	@"ET_EXEC"


//--------------------- .nv.info                  --------------------------
	.section	.nv.info,"",@"SHT_CUDA_INFO"
	.align	4


	//----- nvinfo : EIATTR_REGCOUNT
	.align		4
        /*0000*/ 	.byte	0x04, 0x2f
        /*0002*/ 	.short	(.L_1 - .L_0)
	.align		4
.L_0:
        /*0004*/ 	.word	index@(triton_red_fused__to_copy_add_mul_sum_11)
        /*0008*/ 	.word	0x00000020


	//----- nvinfo : EIATTR_MIN_STACK_SIZE
	.align		4
.L_1:
        /*000c*/ 	.byte	0x04, 0x12
        /*000e*/ 	.short	(.L_3 - .L_2)
	.align		4
.L_2:
        /*0010*/ 	.word	index@(triton_red_fused__to_copy_add_mul_sum_11)
        /*0014*/ 	.word	0x00000000


	//----- nvinfo : EIATTR_FRAME_SIZE
	.align		4
.L_3:
        /*0018*/ 	.byte	0x04, 0x11
        /*001a*/ 	.short	(.L_5 - .L_4)
	.align		4
.L_4:
        /*001c*/ 	.word	index@(triton_red_fused__to_copy_add_mul_sum_11)
        /*0020*/ 	.word	0x00000000


	//----- nvinfo : EIATTR_MIN_STACK_SIZE
	.align		4
.L_5:
        /*0024*/ 	.byte	0x04, 0x12
        /*0026*/ 	.short	(.L_7 - .L_6)
	.align		4
.L_6:
        /*0028*/ 	.word	index@(triton_red_fused__to_copy_add_mul_sum_11)
        /*002c*/ 	.word	0x00000000
.L_7:


//--------------------- .nv.info.triton_red_fused__to_copy_add_mul_sum_11 --------------------------
	.section	.nv.info.triton_red_fused__to_copy_add_mul_sum_11,"",@"SHT_CUDA_INFO"
	.sectionflags	@""
	.align	4


	//----- nvinfo : EIATTR_CUDA_API_VERSION
	.align		4
        /*0000*/ 	.byte	0x04, 0x37
        /*0002*/ 	.short	(.L_9 - .L_8)
.L_8:
        /*0004*/ 	.word	0x0000007c


	//----- nvinfo : EIATTR_KPARAM_INFO
	.align		4
.L_9:
        /*0008*/ 	.byte	0x04, 0x17
        /*000a*/ 	.short	(.L_11 - .L_10)
.L_10:
        /*000c*/ 	.word	0x00000000
        /*0010*/ 	.short	0x0008
        /*0012*/ 	.short	0x0038
        /*0014*/ 	.byte	0x00, 0xf4, 0x21, 0x00


	//----- nvinfo : EIATTR_KPARAM_INFO
	.align		4
.L_11:
        /*0018*/ 	.byte	0x04, 0x17
        /*001a*/ 	.short	(.L_13 - .L_12)
.L_12:
        /*001c*/ 	.word	0x00000000
        /*0020*/ 	.short	0x0007
        /*0022*/ 	.short	0x0034
        /*0024*/ 	.byte	0x00, 0xf0, 0x11, 0x00


	//----- nvinfo : EIATTR_KPARAM_INFO
	.align		4
.L_13:
        /*0028*/ 	.byte	0x04, 0x17
        /*002a*/ 	.short	(.L_15 - .L_14)
.L_14:
        /*002c*/ 	.word	0x00000000
        /*0030*/ 	.short	0x0006
        /*0032*/ 	.short	0x0030
        /*0034*/ 	.byte	0x00, 0xf0, 0x11, 0x00


	//----- nvinfo : EIATTR_KPARAM_INFO
	.align		4
.L_15:
        /*0038*/ 	.byte	0x04, 0x17
        /*003a*/ 	.short	(.L_17 - .L_16)
.L_16:
        /*003c*/ 	.word	0x00000000
        /*0040*/ 	.short	0x0005
        /*0042*/ 	.short	0x0028
        /*0044*/ 	.byte	0x00, 0xf4, 0x21, 0x00


	//----- nvinfo : EIATTR_KPARAM_INFO
	.align		4
.L_17:
        /*0048*/ 	.byte	0x04, 0x17
        /*004a*/ 	.short	(.L_19 - .L_18)
.L_18:
        /*004c*/ 	.word	0x00000000
        /*0050*/ 	.short	0x0004
        /*0052*/ 	.short	0x0020
        /*0054*/ 	.byte	0x00, 0xf4, 0x21, 0x00


	//----- nvinfo : EIATTR_KPARAM_INFO
	.align		4
.L_19:
        /*0058*/ 	.byte	0x04, 0x17
        /*005a*/ 	.short	(.L_21 - .L_20)
.L_20:
        /*005c*/ 	.word	0x00000000
        /*0060*/ 	.short	0x0003
        /*0062*/ 	.short	0x0018
        /*0064*/ 	.byte	0x00, 0xf4, 0x21, 0x00


	//----- nvinfo : EIATTR_KPARAM_INFO
	.align		4
.L_21:
        /*0068*/ 	.byte	0x04, 0x17
        /*006a*/ 	.short	(.L_23 - .L_22)
.L_22:
        /*006c*/ 	.word	0x00000000
        /*0070*/ 	.short	0x0002
        /*0072*/ 	.short	0x0010
        /*0074*/ 	.byte	0x00, 0xf4, 0x21, 0x00


	//----- nvinfo : EIATTR_KPARAM_INFO
	.align		4
.L_23:
        /*0078*/ 	.byte	0x04, 0x17
        /*007a*/ 	.short	(.L_25 - .L_24)
.L_24:
        /*007c*/ 	.word	0x00000000
        /*0080*/ 	.short	0x0001
        /*0082*/ 	.short	0x0008
        /*0084*/ 	.byte	0x00, 0xf4, 0x21, 0x00


	//----- nvinfo : EIATTR_KPARAM_INFO
	.align		4
.L_25:
        /*0088*/ 	.byte	0x04, 0x17
        /*008a*/ 	.short	(.L_27 - .L_26)
.L_26:
        /*008c*/ 	.word	0x00000000
        /*0090*/ 	.short	0x0000
        /*0092*/ 	.short	0x0000
        /*0094*/ 	.byte	0x00, 0xf4, 0x21, 0x00


	//----- nvinfo : EIATTR_SPARSE_MMA_MASK
	.align		4
.L_27:
        /*0098*/ 	.byte	0x03, 0x50
        /*009a*/ 	.short	0x0000


	//----- nvinfo : EIATTR_MAXREG_COUNT
	.align		4
        /*009c*/ 	.byte	0x03, 0x1b
        /*009e*/ 	.short	0x00ff


	//----- nvinfo : EIATTR_COOP_GROUP_MASK_REGIDS
	.align		4
        /*00a0*/ 	.byte	0x04, 0x29
        /*00a2*/ 	.short	(.L_29 - .L_28)


	//   ....[0]....
.L_28:
        /*00a4*/ 	.word	0xffffffff


	//   ....[1]....
        /*00a8*/ 	.word	0xffffffff


	//   ....[2]....
        /*00ac*/ 	.word	0xffffffff


	//   ....[3]....
        /*00b0*/ 	.word	0xffffffff


	//   ....[4]....
        /*00b4*/ 	.word	0xffffffff


	//   ....[5]....
        /*00b8*/ 	.word	0xffffffff


	//   ....[6]....
        /*00bc*/ 	.word	0xffffffff


	//   ....[7]....
        /*00c0*/ 	.word	0xffffffff


	//----- nvinfo : EIATTR_COOP_GROUP_INSTR_OFFSETS
	.align		4
.L_29:
        /*00c4*/ 	.byte	0x04, 0x28
        /*00c6*/ 	.short	(.L_31 - .L_30)


	//   ....[0]....
.L_30:
        /*00c8*/ 	.word	0x00000510


	//   ....[1]....
        /*00cc*/ 	.word	0x00000550


	//   ....[2]....
        /*00d0*/ 	.word	0x00000580


	//   ....[3]....
        /*00d4*/ 	.word	0x000005b0


	//   ....[4]....
        /*00d8*/ 	.word	0x000006a0


	//   ....[5]....
        /*00dc*/ 	.word	0x000006b0


	//   ....[6]....
        /*00e0*/ 	.word	0x000006f0


	//   ....[7]....
        /*00e4*/ 	.word	0x00000700


	//----- nvinfo : EIATTR_EXIT_INSTR_OFFSETS
	.align		4
.L_31:
        /*00e8*/ 	.byte	0x04, 0x1c
        /*00ea*/ 	.short	(.L_33 - .L_32)


	//   ....[0]....
.L_32:
        /*00ec*/ 	.word	0x00000810


	//   ....[1]....
        /*00f0*/ 	.word	0x00000880


	//----- nvinfo : EIATTR_REQNTID
	.align		4
.L_33:
        /*00f4*/ 	.byte	0x04, 0x10
        /*00f6*/ 	.short	(.L_35 - .L_34)
.L_34:
        /*00f8*/ 	.word	0x00000080
        /*00fc*/ 	.word	0x00000001
        /*0100*/ 	.word	0x00000001


	//----- nvinfo : EIATTR_CBANK_PARAM_SIZE
	.align		4
.L_35:
        /*0104*/ 	.byte	0x03, 0x19
        /*0106*/ 	.short	0x0040


	//----- nvinfo : EIATTR_PARAM_CBANK
	.align		4
        /*0108*/ 	.byte	0x04, 0x0a
        /*010a*/ 	.short	(.L_37 - .L_36)
	.align		4
.L_36:
        /*010c*/ 	.word	index@(.nv.constant0.triton_red_fused__to_copy_add_mul_sum_11)
        /*0110*/ 	.short	0x0210
        /*0112*/ 	.short	0x0040


	//----- nvinfo : EIATTR_SW_WAR
	.align		4
.L_37:
        /*0114*/ 	.byte	0x04, 0x36
        /*0116*/ 	.short	(.L_39 - .L_38)
.L_38:
        /*0118*/ 	.word	0x00000008
.L_39:


//--------------------- .nv.callgraph             --------------------------
	.section	.nv.callgraph,"",@"SHT_CUDA_CALLGRAPH"
	.align	4
	.sectionentsize	8
	.align		4
        /*0000*/ 	.word	0x00000000
	.align		4
        /*0004*/ 	.word	0xffffffff
	.align		4
        /*0008*/ 	.word	0x00000000
	.align		4
        /*000c*/ 	.word	0xfffffffe
	.align		4
        /*0010*/ 	.word	0x00000000
	.align		4
        /*0014*/ 	.word	0xfffffffd
	.align		4
        /*0018*/ 	.word	0x00000000
	.align		4
        /*001c*/ 	.word	0xfffffffc


//--------------------- .text.triton_red_fused__to_copy_add_mul_sum_11 --------------------------
	.section	.text.triton_red_fused__to_copy_add_mul_sum_11,"ax",@progbits
	.sectionflags	@"SHF_BARRIERS=1"
	.align	128
        .global         triton_red_fused__to_copy_add_mul_sum_11
        .type           triton_red_fused__to_copy_add_mul_sum_11,@function
        .size           triton_red_fused__to_copy_add_mul_sum_11,(.L_x_3 - triton_red_fused__to_copy_add_mul_sum_11)
        .other          triton_red_fused__to_copy_add_mul_sum_11,@"STO_CUDA_ENTRY STV_DEFAULT"
triton_red_fused__to_copy_add_mul_sum_11:
.text.triton_red_fused__to_copy_add_mul_sum_11:
[----:B------:R-:W0:Y:S02]  /*0000*/  LDC R1, c[0x0][0x28] ;  /* 0x00000a00ff017b82 */ /* 0x000e240000000800 */
[----:B------:R-:W1:Y:S01]  /*0010*/  LDC R2, c[0x0][0x244] ;  /* 0x00009100ff027b82 */ /* 0x000e620000000800 */
[----:B------:R-:W2:Y:S01]  /*0020*/  S2R R0, SR_TID.X ;  /* 0x0000000000007919 */ /* 0x000ea20000002100 */
[----:B------:R-:W-:Y:S01]  /*0030*/  ULDC.64 UR6, c[0x0][0x208] ;  /* 0x0000820000067ab9 */ /* 0x000fe20000000a00 */
[----:B------:R-:W-:Y:S01]  /*0040*/  HFMA2.MMA R24, -RZ, RZ, 0, 0 ;  /* 0x00000000ff187435 */ /* 0x000fe200000001ff */
[----:B------:R-:W-:Y:S01]  /*0050*/  MOV R4, RZ ;  /* 0x000000ff00047202 */ /* 0x000fe20000000f00 */
[----:B------:R-:W3:Y:S01]  /*0060*/  S2R R5, SR_CTAID.X ;  /* 0x0000000000057919 */ /* 0x000ee20000002500 */
[----:B-1----:R-:W-:Y:S02]  /*0070*/  ISETP.GE.AND P0, PT, R2, 0x1, PT ;  /* 0x000000010200780c */ /* 0x002fe40003f06270 */
[----:B------:R-:W-:Y:S02]  /*0080*/  CS2R R2, SRZ ;  /* 0x0000000000027805 */ /* 0x000fe4000001ff00 */
[----:B--2---:R-:W-:-:S02]  /*0090*/  SHF.L.U32 R6, R0, 0x2, RZ ;  /* 0x0000000200067819 */ /* 0x004fc400000006ff */
[----:B---3--:R-:W-:Y:S02]  /*00a0*/  SHF.L.U32 R5, R5, 0x6, RZ ;  /* 0x0000000605057819 */ /* 0x008fe400000006ff */
[----:B------:R-:W-:-:S05]  /*00b0*/  LOP3.LUT R6, R6, 0x3c, RZ, 0xc0, !PT ;  /* 0x0000003c06067812 */ /* 0x000fca00078ec0ff */
[----:B------:R-:W-:Y:S05]  /*00c0*/  @!P0 BRA `(.L_x_0) ;  /* 0x00000004000c8947 */ /* 0x000fea0003800000 */
[----:B------:R-:W-:Y:S02]  /*00d0*/  SHF.R.U32.HI R8, RZ, 0x4, R0 ;  /* 0x00000004ff087819 */ /* 0x000fe40000011600 */
[----:B------:R-:W-:Y:S02]  /*00e0*/  CS2R R2, SRZ ;  /* 0x0000000000027805 */ /* 0x000fe4000001ff00 */
[----:B------:R-:W-:Y:S01]  /*00f0*/  MOV R24, RZ ;  /* 0x000000ff00187202 */ /* 0x000fe20000000f00 */
[----:B------:R-:W-:Y:S01]  /*0100*/  UMOV UR4, URZ ;  /* 0x0000003f00047c82 */ /* 0x000fe20008000000 */
[----:B------:R-:W-:Y:S02]  /*0110*/  SGXT.U32 R8, R8, 0x3 ;  /* 0x000000030808781a */ /* 0x000fe40000000000 */
[----:B------:R-:W-:Y:S02]  /*0120*/  MOV R4, RZ ;  /* 0x000000ff00047202 */ /* 0x000fe40000000f00 */
[----:B------:R-:W-:-:S04]  /*0130*/  LEA R7, R8, R5, 0xc ;  /* 0x0000000508077211 */ /* 0x000fc800078e60ff */
[----:B------:R-:W-:-:S07]  /*0140*/  IADD3 R7, R6, R7, RZ ;  /* 0x0000000706077210 */ /* 0x000fce0007ffe0ff */
.L_x_1:
[----:B------:R-:W1:Y:S01]  /*0150*/  LDC R9, c[0x0][0x244] ;  /* 0x00009100ff097b82 */ /* 0x000e620000000800 */
[----:B------:R-:W-:Y:S02]  /*0160*/  IADD3 R25, R8, UR4, RZ ;  /* 0x0000000408197c10 */ /* 0x000fe4000fffe0ff */
[----:B------:R-:W-:Y:S02]  /*0170*/  CS2R R12, SRZ ;  /* 0x00000000000c7805 */ /* 0x000fe4000001ff00 */
[----:B------:R-:W-:-:S03]  /*0180*/  CS2R R14, SRZ ;  /* 0x00000000000e7805 */ /* 0x000fc6000001ff00 */
[----:B------:R-:W2:Y:S08]  /*0190*/  LDC.64 R28, c[0x0][0x210] ;  /* 0x00008400ff1c7b82 */ /* 0x000eb00000000a00 */
[----:B------:R-:W3:Y:S08]  /*01a0*/  LDC.64 R26, c[0x0][0x218] ;  /* 0x00008600ff1a7b82 */ /* 0x000ef00000000a00 */
[----:B------:R-:W4:Y:S01]  /*01b0*/  LDC.64 R20, c[0x0][0x220] ;  /* 0x00008800ff147b82 */ /* 0x000f220000000a00 */
[----:B-1----:R-:W-:-:S07]  /*01c0*/  ISETP.GE.AND P1, PT, R25, R9, PT ;  /* 0x000000091900720c */ /* 0x002fce0003f26270 */
[----:B------:R-:W1:Y:S01]  /*01d0*/  LDC.64 R10, c[0x0][0x228] ;  /* 0x00008a00ff0a7b82 */ /* 0x000e620000000a00 */
[----:B--2---:R-:W-:-:S07]  /*01e0*/  IMAD.WIDE R28, R7, 0x2, R28 ;  /* 0x00000002071c7825 */ /* 0x004fce00078e021c */
[----:B------:R-:W2:Y:S01]  /*01f0*/  LDC.64 R16, c[0x0][0x230] ;  /* 0x00008c00ff107b82 */ /* 0x000ea20000000a00 */
[C---:B---3--:R-:W-:Y:S01]  /*0200*/  IMAD.WIDE R26, R7.reuse, 0x2, R26 ;  /* 0x00000002071a7825 */ /* 0x048fe200078e021a */
[----:B------:R-:W-:Y:S01]  /*0210*/  CS2R R18, SRZ ;  /* 0x0000000000127805 */ /* 0x000fe2000001ff00 */
[----:B------:R-:W3:Y:S04]  /*0220*/  @!P1 LDG.E.EF.64 R12, desc[UR6][R28.64] ;  /* 0x000000061c0c9981 */ /* 0x000ee8000c0e1b00 */
[----:B------:R3:W5:Y:S01]  /*0230*/  @!P1 LDG.E.EF.64 R14, desc[UR6][R26.64] ;  /* 0x000000061a0e9981 */ /* 0x000762000c0e1b00 */
[----:B----4-:R-:W-:Y:S01]  /*0240*/  IMAD.WIDE R22, R7, 0x2, R20 ;  /* 0x0000000207167825 */ /* 0x010fe200078e0214 */
[----:B------:R-:W-:-:S04]  /*0250*/  CS2R R20, SRZ ;  /* 0x0000000000147805 */ /* 0x000fc8000001ff00 */
[----:B------:R4:W5:Y:S01]  /*0260*/  @!P1 LDG.E.EF.64 R18, desc[UR6][R22.64] ;  /* 0x0000000616129981 */ /* 0x000962000c0e1b00 */
[----:B-1----:R-:W-:-:S05]  /*0270*/  IMAD.WIDE R10, R7, 0x2, R10 ;  /* 0x00000002070a7825 */ /* 0x002fca00078e020a */
[----:B------:R1:W5:Y:S01]  /*0280*/  @!P1 LDG.E.EF.64 R20, desc[UR6][R10.64] ;  /* 0x000000060a149981 */ /* 0x000362000c0e1b00 */
[----:B--2---:R-:W-:Y:S01]  /*0290*/  IMAD.WIDE R16, R25, 0x4, R16 ;  /* 0x0000000419107825 */ /* 0x004fe200078e0210 */
[----:B------:R-:W-:-:S10]  /*02a0*/  HFMA2.MMA R25, -RZ, RZ, 0, 0 ;  /* 0x00000000ff197435 */ /* 0x000fd400000001ff */
[----:B------:R2:W2:Y:S01]  /*02b0*/  @!P1 LDG.E.EL R25, desc[UR6][R16.64] ;  /* 0x0000000610199981 */ /* 0x0004a2000c2e1900 */
[----:B------:R-:W-:Y:S01]  /*02c0*/  UIADD3 UR4, UR4, 0x8, URZ ;  /* 0x0000000804047890 */ /* 0x000fe2000fffe03f */
[----:B------:R-:W-:-:S05]  /*02d0*/  IADD3 R7, R7, 0x8000, RZ ;  /* 0x0000800007077810 */ /* 0x000fca0007ffe0ff */
[----:B------:R-:W-:Y:S01]  /*02e0*/  ISETP.LE.AND P0, PT, R9, UR4, PT ;  /* 0x0000000409007c0c */ /* 0x000fe2000bf03270 */
[----:B---3--:R-:W-:Y:S02]  /*02f0*/  HADD2.F32 R26, -RZ, R13.H1_H1 ;  /* 0x3000000dff1a7230 */ /* 0x008fe40000004100 */
[----:B----4-:R-:W-:Y:S02]  /*0300*/  HADD2.F32 R22, -RZ, R12.H1_H1 ;  /* 0x3000000cff167230 */ /* 0x010fe40000004100 */
[----:B-----5:R-:W-:Y:S02]  /*0310*/  HADD2.F32 R23, -RZ, R14.H1_H1 ;  /* 0x3000000eff177230 */ /* 0x020fe40000004100 */
[----:B------:R-:W-:Y:S02]  /*0320*/  HADD2.F32 R13, -RZ, R13.H0_H0 ;  /* 0x2000000dff0d7230 */ /* 0x000fe40000004100 */
[----:B------:R-:W-:Y:S02]  /*0330*/  HADD2.F32 R28, -RZ, R15.H0_H0 ;  /* 0x2000000fff1c7230 */ /* 0x000fe40000004100 */
[----:B------:R-:W-:Y:S01]  /*0340*/  FADD R23, R22, R23 ;  /* 0x0000001716177221 */ /* 0x000fe20000000000 */
[----:B------:R-:W-:-:S02]  /*0350*/  HADD2.F32 R15, -RZ, R15.H1_H1 ;  /* 0x3000000fff0f7230 */ /* 0x000fc40000004100 */
[----:B-1----:R-:W-:Y:S02]  /*0360*/  HADD2.F32 R11, -RZ, R14.H0_H0 ;  /* 0x2000000eff0b7230 */ /* 0x002fe40000004100 */
[----:B------:R-:W-:Y:S01]  /*0370*/  FADD R9, R13, R28 ;  /* 0x0000001c0d097221 */ /* 0x000fe20000000000 */
[----:B------:R-:W-:Y:S02]  /*0380*/  HADD2.F32 R10, -RZ, R18.H1_H1 ;  /* 0x30000012ff0a7230 */ /* 0x000fe40000004100 */
[----:B------:R-:W-:Y:S01]  /*0390*/  FADD R26, R26, R15 ;  /* 0x0000000f1a1a7221 */ /* 0x000fe20000000000 */
[----:B------:R-:W-:Y:S02]  /*03a0*/  HADD2.F32 R12, -RZ, R12.H0_H0 ;  /* 0x2000000cff0c7230 */ /* 0x000fe40000004100 */
[----:B------:R-:W-:Y:S02]  /*03b0*/  HADD2.F32 R14, -RZ, R19.H0_H0 ;  /* 0x20000013ff0e7230 */ /* 0x000fe40000004100 */
[----:B------:R-:W-:Y:S01]  /*03c0*/  FADD R23, R10, R23 ;  /* 0x000000170a177221 */ /* 0x000fe20000000000 */
[----:B------:R-:W-:-:S02]  /*03d0*/  HADD2.F32 R10, -RZ, R20.H0_H0 ;  /* 0x20000014ff0a7230 */ /* 0x000fc40000004100 */
[----:B------:R-:W-:Y:S01]  /*03e0*/  FADD R15, R12, R11 ;  /* 0x0000000b0c0f7221 */ /* 0x000fe20000000000 */
[----:B------:R-:W-:Y:S02]  /*03f0*/  HADD2.F32 R13, -RZ, R19.H1_H1 ;  /* 0x30000013ff0d7230 */ /* 0x000fe40000004100 */
[----:B--2---:R-:W-:Y:S01]  /*0400*/  FADD R16, R14, R9 ;  /* 0x000000090e107221 */ /* 0x004fe20000000000 */
[----:B------:R-:W-:Y:S02]  /*0410*/  HADD2.F32 R18, -RZ, R18.H0_H0 ;  /* 0x20000012ff127230 */ /* 0x000fe40000004100 */
[----:B------:R-:W-:Y:S02]  /*0420*/  HADD2.F32 R12, -RZ, R21.H0_H0 ;  /* 0x20000015ff0c7230 */ /* 0x000fe40000004100 */
[----:B------:R-:W-:Y:S01]  /*0430*/  FADD R11, R13, R26 ;  /* 0x0000001a0d0b7221 */ /* 0x000fe20000000000 */
[----:B------:R-:W-:Y:S02]  /*0440*/  HADD2.F32 R14, -RZ, R21.H1_H1 ;  /* 0x30000015ff0e7230 */ /* 0x000fe40000004100 */
[----:B------:R-:W-:Y:S01]  /*0450*/  FADD R15, R18, R15 ;  /* 0x0000000f120f7221 */ /* 0x000fe20000000000 */
[----:B------:R-:W-:-:S02]  /*0460*/  HADD2.F32 R20, -RZ, R20.H1_H1 ;  /* 0x30000014ff147230 */ /* 0x000fc40000004100 */
[-C--:B------:R-:W-:Y:S01]  /*0470*/  FMUL R12, R12, R25.reuse ;  /* 0x000000190c0c7220 */ /* 0x080fe20000400000 */
[-C--:B------:R-:W-:Y:S01]  /*0480*/  FMUL R14, R14, R25.reuse ;  /* 0x000000190e0e7220 */ /* 0x080fe20000400000 */
[-C--:B------:R-:W-:Y:S01]  /*0490*/  FMUL R10, R10, R25.reuse ;  /* 0x000000190a0a7220 */ /* 0x080fe20000400000 */
[----:B------:R-:W-:Y:S01]  /*04a0*/  FMUL R20, R20, R25 ;  /* 0x0000001914147220 */ /* 0x000fe20000400000 */
[----:B------:R-:W-:Y:S01]  /*04b0*/  @!P1 FFMA R3, R16, R12, R3 ;  /* 0x0000000c10039223 */ /* 0x000fe20000000003 */
[----:B------:R-:W-:Y:S01]  /*04c0*/  @!P1 FFMA R4, R11, R14, R4 ;  /* 0x0000000e0b049223 */ /* 0x000fe20000000004 */
[----:B------:R-:W-:Y:S01]  /*04d0*/  @!P1 FFMA R24, R15, R10, R24 ;  /* 0x0000000a0f189223 */ /* 0x000fe20000000018 */
[----:B------:R-:W-:Y:S01]  /*04e0*/  @!P1 FFMA R2, R23, R20, R2 ;  /* 0x0000001417029223 */ /* 0x000fe20000000002 */
[----:B------:R-:W-:Y:S06]  /*04f0*/  @!P0 BRA `(.L_x_1) ;  /* 0xfffffffc00148947 */ /* 0x000fec000383ffff */
.L_x_0:
[----:B------:R-:W1:Y:S01]  /*0500*/  S2UR UR5, SR_CgaCtaId ;  /* 0x00000000000579c3 */ /* 0x000e620000008800 */
[----:B------:R-:W2:Y:S01]  /*0510*/  SHFL.BFLY PT, R9, R24, 0x10, 0x1f ;  /* 0x0e001f0018097f89 */ /* 0x000ea200000e0000 */
[----:B------:R-:W-:Y:S01]  /*0520*/  LOP3.LUT P0, RZ, R0, 0x10, RZ, 0xc0, !PT ;  /* 0x0000001000ff7812 */ /* 0x000fe2000780c0ff */
[----:B------:R-:W-:Y:S01]  /*0530*/  UMOV UR4, 0x400 ;  /* 0x0000040000047882 */ /* 0x000fe20000000000 */
[----:B------:R-:W-:Y:S01]  /*0540*/  SHF.R.U32.HI R10, RZ, 0x3, R0 ;  /* 0x00000003ff0a7819 */ /* 0x000fe20000011600 */
[----:B------:R-:W3:Y:S01]  /*0550*/  SHFL.BFLY PT, R11, R2, 0x10, 0x1f ;  /* 0x0e001f00020b7f89 */ /* 0x000ee200000e0000 */
[----:B------:R-:W-:Y:S02]  /*0560*/  SHF.L.U32 R7, R6, 0x4, RZ ;  /* 0x0000000406077819 */ /* 0x000fe400000006ff */
[----:B------:R-:W-:Y:S01]  /*0570*/  ISETP.GE.AND P1, PT, R0, 0x100, PT ;  /* 0x000001000000780c */ /* 0x000fe20003f26270 */
[----:B------:R-:W4:Y:S01]  /*0580*/  SHFL.BFLY PT, R8, R3, 0x10, 0x1f ;  /* 0x0e001f0003087f89 */ /* 0x000f2200000e0000 */
[----:B------:R-:W-:-:S02]  /*0590*/  LOP3.LUT R10, R7, 0xc, R10, 0xf8, !PT ;  /* 0x0000000c070a7812 */ /* 0x000fc400078ef80a */
[----:B------:R-:W-:Y:S01]  /*05a0*/  SHF.L.U32 R14, R0, 0x2, RZ ;  /* 0x00000002000e7819 */ /* 0x000fe200000006ff */
[----:B------:R-:W5:Y:S01]  /*05b0*/  SHFL.BFLY PT, R13, R4, 0x10, 0x1f ;  /* 0x0e001f00040d7f89 */ /* 0x000f6200000e0000 */
[----:B-1----:R-:W-:Y:S01]  /*05c0*/  UPRMT UR4, UR5, 0x654, UR4 ;  /* 0x0000065405047896 */ /* 0x002fe20008000004 */
[----:B--2---:R-:W-:Y:S01]  /*05d0*/  FADD R15, R9, R24 ;  /* 0x00000018090f7221 */ /* 0x004fe20000000000 */
[----:B---3--:R-:W-:Y:S01]  /*05e0*/  FADD R17, R11, R2 ;  /* 0x000000020b117221 */ /* 0x008fe20000000000 */
[----:B----4-:R-:W-:-:S06]  /*05f0*/  FADD R19, R8, R3 ;  /* 0x0000000308137221 */ /* 0x010fcc0000000000 */
[----:B------:R-:W-:Y:S01]  /*0600*/  @!P0 STS [R10+UR4], R15 ;  /* 0x0000000f0a008988 */ /* 0x000fe20008000804 */
[----:B-----5:R-:W-:-:S03]  /*0610*/  FADD R13, R13, R4 ;  /* 0x000000040d0d7221 */ /* 0x020fc60000000000 */
[----:B------:R-:W-:Y:S04]  /*0620*/  @!P0 STS [R10+UR4+0x10], R17 ;  /* 0x000010110a008988 */ /* 0x000fe80008000804 */
[----:B------:R-:W-:Y:S04]  /*0630*/  @!P0 STS [R10+UR4+0x20], R19 ;  /* 0x000020130a008988 */ /* 0x000fe80008000804 */
[----:B------:R-:W-:Y:S01]  /*0640*/  @!P0 STS [R10+UR4+0x30], R13 ;  /* 0x0000300d0a008988 */ /* 0x000fe20008000804 */
[----:B------:R-:W-:Y:S01]  /*0650*/  BAR.SYNC.DEFER_BLOCKING 0x0 ;  /* 0x0000000000007b1d */ /* 0x000fe20000010000 */
[----:B------:R-:W-:-:S04]  /*0660*/  LOP3.LUT P0, RZ, R0, 0x3, RZ, 0xc0, !PT ;  /* 0x0000000300ff7812 */ /* 0x000fc8000780c0ff */
[----:B------:R-:W-:Y:S01]  /*0670*/  ISETP.LT.AND P0, PT, R0, 0x100, !P0 ;  /* 0x000001000000780c */ /* 0x000fe20004701270 */
[----:B------:R-:W1:Y:S04]  /*0680*/  @!P1 LDS R2, [R14+UR4] ;  /* 0x000000040e029984 */ /* 0x000e680008000800 */
[----:B------:R-:W2:Y:S04]  /*0690*/  @!P1 LDS R12, [R14+UR4+0x200] ;  /* 0x000200040e0c9984 */ /* 0x000ea80008000800 */
[----:B-1----:R-:W1:Y:S04]  /*06a0*/  SHFL.BFLY PT, R3, R2, 0x2, 0x1f ;  /* 0x0c401f0002037f89 */ /* 0x002e6800000e0000 */
[----:B--2---:R-:W2:Y:S01]  /*06b0*/  SHFL.BFLY PT, R9, R12, 0x2, 0x1f ;  /* 0x0c401f000c097f89 */ /* 0x004ea200000e0000 */
[----:B-1----:R-:W-:Y:S01]  /*06c0*/  FADD R3, R2, R3 ;  /* 0x0000000302037221 */ /* 0x002fe20000000000 */
[----:B------:R-:W-:Y:S01]  /*06d0*/  LOP3.LUT R2, R0, 0x3f, RZ, 0xc0, !PT ;  /* 0x0000003f00027812 */ /* 0x000fe200078ec0ff */
[----:B--2---:R-:W-:-:S03]  /*06e0*/  FADD R11, R12, R9 ;  /* 0x000000090c0b7221 */ /* 0x004fc60000000000 */
[----:B------:R-:W1:Y:S04]  /*06f0*/  SHFL.BFLY PT, R4, R3, 0x1, 0x1f ;  /* 0x0c201f0003047f89 */ /* 0x000e6800000e0000 */
[----:B------:R-:W2:Y:S01]  /*0700*/  SHFL.BFLY PT, R8, R11, 0x1, 0x1f ;  /* 0x0c201f000b087f89 */ /* 0x000ea200000e0000 */
[----:B-1----:R-:W-:Y:S01]  /*0710*/  FADD R4, R3, R4 ;  /* 0x0000000403047221 */ /* 0x002fe20000000000 */
[----:B------:R-:W-:Y:S01]  /*0720*/  IADD3 R3, R7, UR4, RZ ;  /* 0x0000000407037c10 */ /* 0x000fe2000fffe0ff */
[----:B--2---:R-:W-:-:S03]  /*0730*/  FADD R13, R11, R8 ;  /* 0x000000080b0d7221 */ /* 0x004fc60000000000 */
[----:B------:R1:W-:Y:S01]  /*0740*/  @P0 STS [R14+UR4], R4 ;  /* 0x000000040e000988 */ /* 0x0003e20008000804 */
[----:B------:R-:W-:-:S03]  /*0750*/  IMAD R3, R6, -0xc, R3 ;  /* 0xfffffff406037824 */ /* 0x000fc600078e0203 */
[----:B------:R-:W-:Y:S01]  /*0760*/  @P0 STS [R14+UR4+0x200], R13 ;  /* 0x0002000d0e000988 */ /* 0x000fe20008000804 */
[----:B------:R-:W-:Y:S01]  /*0770*/  BAR.SYNC.DEFER_BLOCKING 0x0 ;  /* 0x0000000000007b1d */ /* 0x000fe20000010000 */
[----:B------:R-:W-:Y:S02]  /*0780*/  LOP3.LUT P0, RZ, R0, 0x40, RZ, 0xc0, !PT ;  /* 0x0000004000ff7812 */ /* 0x000fe4000780c0ff */
[----:B-1----:R-:W-:-:S03]  /*0790*/  LEA R4, R2, UR4, 0x2 ;  /* 0x0000000402047c11 */ /* 0x002fc6000f8e10ff */
[----:B------:R-:W-:Y:S04]  /*07a0*/  LDS R8, [R7+UR4] ;  /* 0x0000000407087984 */ /* 0x000fe80008000800 */
[----:B------:R-:W-:Y:S04]  /*07b0*/  LDS R9, [R7+UR4+0x10] ;  /* 0x0000100407097984 */ /* 0x000fe80008000800 */
[----:B------:R-:W-:Y:S04]  /*07c0*/  LDS R10, [R7+UR4+0x20] ;  /* 0x00002004070a7984 */ /* 0x000fe80008000800 */
[----:B------:R-:W1:Y:S01]  /*07d0*/  LDS R11, [R7+UR4+0x30] ;  /* 0x00003004070b7984 */ /* 0x000e620008000800 */
[----:B------:R-:W-:Y:S06]  /*07e0*/  BAR.SYNC.DEFER_BLOCKING 0x0 ;  /* 0x0000000000007b1d */ /* 0x000fec0000010000 */
[----:B-1----:R1:W-:Y:S02]  /*07f0*/  STS.128 [R3], R8 ;  /* 0x0000000803007388 */ /* 0x0023e40000000c00 */
[----:B------:R-:W-:Y:S06]  /*0800*/  BAR.SYNC.DEFER_BLOCKING 0x0 ;  /* 0x0000000000007b1d */ /* 0x000fec0000010000 */
[----:B-1----:R-:W-:Y:S05]  /*0810*/  @P0 EXIT ;  /* 0x000000000000094d */ /* 0x002fea0003800000 */
[----:B------:R-:W0:Y:S01]  /*0820*/  LDS R4, [R4] ;  /* 0x0000000004047984 */ /* 0x000e220000000800 */
[----:B------:R-:W1:Y:S01]  /*0830*/  LDC.64 R2, c[0x0][0x238] ;  /* 0x00008e00ff027b82 */ /* 0x000e620000000a00 */
[----:B------:R-:W-:-:S05]  /*0840*/  LOP3.LUT R5, R5, 0x3f, R0, 0xf8, !PT ;  /* 0x0000003f05057812 */ /* 0x000fca00078ef800 */
[----:B-1----:R-:W-:Y:S01]  /*0850*/  IMAD.WIDE R2, R5, 0x2, R2 ;  /* 0x0000000205027825 */ /* 0x002fe200078e0202 */
[----:B0-----:R-:W-:-:S05]  /*0860*/  F2FP.F16.F32.PACK_AB R0, RZ, R4 ;  /* 0x00000004ff00723e */ /* 0x001fca00000000ff */
[----:B------:R-:W-:Y:S01]  /*0870*/  STG.E.U16 desc[UR6][R2.64], R0 ;  /* 0x0000000002007986 */ /* 0x000fe2000c101506 */
[----:B------:R-:W-:Y:S05]  /*0880*/  EXIT ;  /* 0x000000000000794d */ /* 0x000fea0003800000 */
.L_x_2:
[----:B------:R-:W-:-:S00]  /*0890*/  BRA `(.L_x_2) ;  /* 0xfffffffc00fc7947 */ /* 0x000fc0000383ffff */
[----:B------:R-:W-:-:S00]  /*08a0*/  NOP ;  /* 0x0000000000007918 */ /* 0x000fc00000000000 */
        /* <DEDUP_REMOVED lines=13> */
.L_x_3:


//--------------------- .nv.shared.triton_red_fused__to_copy_add_mul_sum_11 --------------------------
	.section	.nv.shared.triton_red_fused__to_copy_add_mul_sum_11,"aw",@nobits
	.sectionflags	@""
	.align	16
	.zero		1024


//--------------------- .nv.constant0.triton_red_fused__to_copy_add_mul_sum_11 --------------------------
	.section	.nv.constant0.triton_red_fused__to_copy_add_mul_sum_11,"a",@progbits
	.sectionflags	@""
	.align	4
.nv.constant0.triton_red_fused__to_copy_add_mul_sum_11:
	.zero		592
